//
// Generated by NVIDIA NVVM Compiler
//
// Compiler Build ID: CL-36424714
// Cuda compilation tools, release 13.0, V13.0.88
// Based on NVVM 20.0.0
//

.version 9.0
.target sm_100
.address_size 64

	// .globl	_Z4ScanPiS_S_i
.extern .func  (.param .b32 func_retval0) vprintf
(
	.param .b64 vprintf_param_0,
	.param .b64 vprintf_param_1
)
;
// _ZZ4ScanPiS_S_iE4temp has been demoted
.global .align 1 .b8 $str[9] = {37, 100, 32, 45, 37, 100, 10, 32};

.visible .entry _Z4ScanPiS_S_i(
	.param .u64 .ptr .align 1 _Z4ScanPiS_S_i_param_0,
	.param .u64 .ptr .align 1 _Z4ScanPiS_S_i_param_1,
	.param .u64 .ptr .align 1 _Z4ScanPiS_S_i_param_2,
	.param .u32 _Z4ScanPiS_S_i_param_3
)
{
	.local .align 8 .b8 	__local_depot0[8];
	.reg .b64 	%SP;
	.reg .b64 	%SPL;
	.reg .pred 	%p<6>;
	.reg .b32 	%r<28>;
	.reg .b64 	%rd<17>;
	// demoted variable
	.shared .align 4 .b8 _ZZ4ScanPiS_S_iE4temp[16];
	mov.u64 	%SPL, __local_depot0;
	cvta.local.u64 	%SP, %SPL;
	ld.param.u64 	%rd1, [_Z4ScanPiS_S_i_param_0];
	ld.param.u64 	%rd2, [_Z4ScanPiS_S_i_param_1];
	ld.param.u64 	%rd3, [_Z4ScanPiS_S_i_param_2];
	ld.param.u32 	%r9, [_Z4ScanPiS_S_i_param_3];
	mov.u32 	%r1, %tid.x;
	mov.u32 	%r2, %ctaid.x;
	mov.u32 	%r11, %ntid.x;
	mad.lo.s32 	%r3, %r2, %r11, %r1;
	setp.ge.s32 	%p1, %r3, %r9;
	mov.b32 	%r26, 0;
	@%p1 bra 	$L__BB0_2;
	cvta.to.global.u64 	%rd4, %rd1;
	mul.wide.s32 	%rd5, %r3, 4;
	add.s64 	%rd6, %rd4, %rd5;
	ld.global.u32 	%r26, [%rd6];
$L__BB0_2:
	shl.b32 	%r12, %r1, 2;
	mov.u32 	%r13, _ZZ4ScanPiS_S_iE4temp;
	add.s32 	%r6, %r13, %r12;
	st.shared.u32 	[%r6], %r26;
	bar.sync 	0;
	setp.eq.s32 	%p2, %r1, 0;
	@%p2 bra 	$L__BB0_7;
	mov.b32 	%r27, 1;
$L__BB0_4:
	sub.s32 	%r15, %r1, %r27;
	shl.b32 	%r16, %r15, 2;
	add.s32 	%r18, %r13, %r16;
	ld.shared.u32 	%r19, [%r18];
	bar.sync 	0;
	ld.shared.u32 	%r20, [%r6];
	add.s32 	%r21, %r20, %r19;
	st.shared.u32 	[%r6], %r21;
	bar.sync 	0;
	shl.b32 	%r27, %r27, 1;
	setp.le.u32 	%p3, %r27, %r1;
	@%p3 bra 	$L__BB0_4;
	setp.ne.s32 	%p4, %r1, 3;
	@%p4 bra 	$L__BB0_7;
	ld.shared.u32 	%r22, [_ZZ4ScanPiS_S_iE4temp+12];
	cvta.to.global.u64 	%rd7, %rd3;
	mul.wide.u32 	%rd8, %r2, 4;
	add.s64 	%rd9, %rd7, %rd8;
	st.global.u32 	[%rd9], %r22;
	add.u64 	%rd10, %SP, 0;
	add.u64 	%rd11, %SPL, 0;
	st.local.v2.u32 	[%rd11], {%r22, %r2};
	mov.u64 	%rd12, $str;
	cvta.global.u64 	%rd13, %rd12;
	{ // callseq 0, 0
	.param .b64 param0;
	st.param.b64 	[param0], %rd13;
	.param .b64 param1;
	st.param.b64 	[param1], %rd10;
	.param .b32 retval0;
	call.uni (retval0), 
	vprintf, 
	(
	param0, 
	param1
	);
	ld.param.b32 	%r23, [retval0];
	} // callseq 0
$L__BB0_7:
	setp.ge.s32 	%p5, %r3, %r9;
	@%p5 bra 	$L__BB0_9;
	ld.shared.u32 	%r25, [%r6];
	cvta.to.global.u64 	%rd14, %rd2;
	mul.wide.s32 	%rd15, %r3, 4;
	add.s64 	%rd16, %rd14, %rd15;
	st.global.u32 	[%rd16], %r25;
$L__BB0_9:
	ret;

}
	// .globl	_Z15addBlockOffsetsPiS_i
.visible .entry _Z15addBlockOffsetsPiS_i(
	.param .u64 .ptr .align 1 _Z15addBlockOffsetsPiS_i_param_0,
	.param .u64 .ptr .align 1 _Z15addBlockOffsetsPiS_i_param_1,
	.param .u32 _Z15addBlockOffsetsPiS_i_param_2
)
{
	.reg .pred 	%p<8>;
	.reg .b32 	%r<36>;
	.reg .b64 	%rd<16>;

	ld.param.u64 	%rd9, [_Z15addBlockOffsetsPiS_i_param_0];
	ld.param.u64 	%rd10, [_Z15addBlockOffsetsPiS_i_param_1];
	ld.param.u32 	%r18, [_Z15addBlockOffsetsPiS_i_param_2];
	cvta.to.global.u64 	%rd1, %rd10;
	mov.u32 	%r1, %ctaid.x;
	mov.u32 	%r19, %ntid.x;
	mov.u32 	%r20, %tid.x;
	mad.lo.s32 	%r2, %r1, %r19, %r20;
	setp.eq.s32 	%p1, %r1, 0;
	setp.ge.s32 	%p2, %r2, %r18;
	or.pred  	%p3, %p1, %p2;
	@%p3 bra 	$L__BB1_7;
	cvta.to.global.u64 	%rd11, %rd9;
	mul.wide.s32 	%rd12, %r2, 4;
	add.s64 	%rd2, %rd11, %rd12;
	ld.global.u32 	%r32, [%rd2];
	and.b32  	%r4, %r1, 3;
	setp.lt.u32 	%p4, %r1, 4;
	mov.b32 	%r33, 0;
	@%p4 bra 	$L__BB1_4;
	and.b32  	%r33, %r1, 2147483644;
	neg.s32 	%r30, %r33;
	add.s64 	%rd14, %rd1, 8;
$L__BB1_3:
	ld.global.u32 	%r22, [%rd14+-8];
	add.s32 	%r23, %r32, %r22;
	st.global.u32 	[%rd2], %r23;
	ld.global.u32 	%r24, [%rd14+-4];
	add.s32 	%r25, %r23, %r24;
	st.global.u32 	[%rd2], %r25;
	ld.global.u32 	%r26, [%rd14];
	add.s32 	%r27, %r25, %r26;
	st.global.u32 	[%rd2], %r27;
	ld.global.u32 	%r28, [%rd14+4];
	add.s32 	%r32, %r27, %r28;
	st.global.u32 	[%rd2], %r32;
	add.s32 	%r30, %r30, 4;
	add.s64 	%rd14, %rd14, 16;
	setp.ne.s32 	%p5, %r30, 0;
	@%p5 bra 	$L__BB1_3;
$L__BB1_4:
	setp.eq.s32 	%p6, %r4, 0;
	@%p6 bra 	$L__BB1_7;
	mul.wide.u32 	%rd13, %r33, 4;
	add.s64 	%rd15, %rd1, %rd13;
	neg.s32 	%r34, %r4;
$L__BB1_6:
	.pragma "nounroll";
	ld.global.u32 	%r29, [%rd15];
	add.s32 	%r32, %r32, %r29;
	st.global.u32 	[%rd2], %r32;
	add.s64 	%rd15, %rd15, 4;
	add.s32 	%r34, %r34, 1;
	setp.ne.s32 	%p7, %r34, 0;
	@%p7 bra 	$L__BB1_6;
$L__BB1_7:
	ret;

}


// ===== COMPILED SASS (sm_100) =====

	.target	sm_100

	.elftype	@"ET_EXEC"


//--------------------- .note.nv.tkinfo           --------------------------
	.section	.note.nv.tkinfo,"",@"SHT_NOTE"
	.sectionflags	@"SHF_NOTE_NV_TKINFO"
	.tkinfo
        /*0018*/ 	.word	0x00000002
        /*0030*/ 	.string	""
        /*0030*/ 	.string	"ptxas"
        /*0030*/ 	.string	"Cuda compilation tools, release 13.0, V13.0.88"
        /*0030*/ 	.string	"Build cuda_13.0.r13.0/compiler.36424714_0"
        /*0030*/ 	.string	"-arch sm_100 -m 64 "



//--------------------- .note.nv.cuinfo           --------------------------
	.section	.note.nv.cuinfo,"",@"SHT_NOTE"
	.sectionflags	@"SHF_NOTE_NV_CUINFO"
        /*0018*/ 	.short	0x0002
        /*001a*/ 	.short	0x0064
        /*001c*/ 	.short	0x0082
	.zero		2


//--------------------- .nv.info                  --------------------------
	.section	.nv.info,"",@"SHT_CUDA_INFO"
	.align	4


	//----- nvinfo : EIATTR_REGCOUNT
	.align		4
        /*0000*/ 	.byte	0x04, 0x2f
        /*0002*/ 	.short	(.L_2 - .L_1)
	.align		4
.L_1:
        /*0004*/ 	.word	index@(_Z4ScanPiS_S_i)
        /*0008*/ 	.word	0x00000018


	//----- nvinfo : EIATTR_FRAME_SIZE
	.align		4
.L_2:
        /*000c*/ 	.byte	0x04, 0x11
        /*000e*/ 	.short	(.L_4 - .L_3)
	.align		4
.L_3:
        /*0010*/ 	.word	index@(_Z4ScanPiS_S_i)
        /*0014*/ 	.word	0x00000008


	//----- nvinfo : EIATTR_REGCOUNT
	.align		4
.L_4:
        /*0018*/ 	.byte	0x04, 0x2f
        /*001a*/ 	.short	(.L_6 - .L_5)
	.align		4
.L_5:
        /*001c*/ 	.word	index@(_Z15addBlockOffsetsPiS_i)
        /*0020*/ 	.word	0x00000012


	//----- nvinfo : EIATTR_FRAME_SIZE
	.align		4
.L_6:
        /*0024*/ 	.byte	0x04, 0x11
        /*0026*/ 	.short	(.L_8 - .L_7)
	.align		4
.L_7:
        /*0028*/ 	.word	index@(_Z15addBlockOffsetsPiS_i)
        /*002c*/ 	.word	0x00000000


	//----- nvinfo : EIATTR_MIN_STACK_SIZE
	.align		4
.L_8:
        /*0030*/ 	.byte	0x04, 0x12
        /*0032*/ 	.short	(.L_10 - .L_9)
	.align		4
.L_9:
        /*0034*/ 	.word	index@(_Z15addBlockOffsetsPiS_i)
        /*0038*/ 	.word	0x00000000


	//----- nvinfo : EIATTR_MIN_STACK_SIZE
	.align		4
.L_10:
        /*003c*/ 	.byte	0x04, 0x12
        /*003e*/ 	.short	(.L_12 - .L_11)
	.align		4
.L_11:
        /*0040*/ 	.word	index@(_Z4ScanPiS_S_i)
        /*0044*/ 	.word	0x00000008
.L_12:


//--------------------- .nv.compat                --------------------------
	.section	.nv.compat,"",@"SHT_CUDA_COMPAT_INFO"
	.align	4
        /*0000*/ 	.byte	0x02, 0x09, 0x00, 0x00, 0x02, 0x02, 0x01, 0x00, 0x02, 0x05, 0x05, 0x00, 0x03, 0x07, 0x01, 0x01
        /*0010*/ 	.byte	0x02, 0x03, 0x00, 0x00, 0x02, 0x06, 0x01, 0x00, 0x04, 0x0b, 0x08, 0x00, 0x09, 0x00, 0x00, 0x00
        /*0020*/ 	.byte	0x00, 0x00, 0x00, 0x00


//--------------------- .nv.info._Z15addBlockOffsetsPiS_i --------------------------
	.section	.nv.info._Z15addBlockOffsetsPiS_i,"",@"SHT_CUDA_INFO"
	.sectionflags	@""
	.align	4


	//----- nvinfo : EIATTR_CUDA_API_VERSION
	.align		4
        /*0000*/ 	.byte	0x04, 0x37
        /*0002*/ 	.short	(.L_14 - .L_13)
.L_13:
        /*0004*/ 	.word	0x00000082


	//----- nvinfo : EIATTR_KPARAM_INFO
	.align		4
.L_14:
        /*0008*/ 	.byte	0x04, 0x17
        /*000a*/ 	.short	(.L_16 - .L_15)
.L_15:
        /*000c*/ 	.word	0x00000000
        /*0010*/ 	.short	0x0002
        /*0012*/ 	.short	0x0010
        /*0014*/ 	.byte	0x00, 0xf0, 0x11, 0x00


	//----- nvinfo : EIATTR_KPARAM_INFO
	.align		4
.L_16:
        /*0018*/ 	.byte	0x04, 0x17
        /*001a*/ 	.short	(.L_18 - .L_17)
.L_17:
        /*001c*/ 	.word	0x00000000
        /*0020*/ 	.short	0x0001
        /*0022*/ 	.short	0x0008
        /*0024*/ 	.byte	0x00, 0xf5, 0x21, 0x00


	//----- nvinfo : EIATTR_KPARAM_INFO
	.align		4
.L_18:
        /*0028*/ 	.byte	0x04, 0x17
        /*002a*/ 	.short	(.L_20 - .L_19)
.L_19:
        /*002c*/ 	.word	0x00000000
        /*0030*/ 	.short	0x0000
        /*0032*/ 	.short	0x0000
        /*0034*/ 	.byte	0x00, 0xf5, 0x21, 0x00


	//----- nvinfo : EIATTR_SPARSE_MMA_MASK
	.align		4
.L_20:
        /*0038*/ 	.byte	0x03, 0x50
        /*003a*/ 	.short	0x0000


	//----- nvinfo : EIATTR_MAXREG_COUNT
	.align		4
        /*003c*/ 	.byte	0x03, 0x1b
        /*003e*/ 	.short	0x00ff


	//----- nvinfo : EIATTR_MERCURY_ISA_VERSION
	.align		4
        /*0040*/ 	.byte	0x03, 0x5f
        /*0042*/ 	.short	0x0101


	//----- nvinfo : EIATTR_VRC_CTA_INIT_COUNT
	.align		4
        /*0044*/ 	.byte	0x02, 0x4a
	.zero		1
	.zero		1


	//----- nvinfo : EIATTR_EXIT_INSTR_OFFSETS
	.align		4
        /*0048*/ 	.byte	0x04, 0x1c
        /*004a*/ 	.short	(.L_22 - .L_21)


	//   ....[0]....
.L_21:
        /*004c*/ 	.word	0x00000080


	//   ....[1]....
        /*0050*/ 	.word	0x000008d0


	//   ....[2]....
        /*0054*/ 	.word	0x000009b0


	//----- nvinfo : EIATTR_CBANK_PARAM_SIZE
	.align		4
.L_22:
        /*0058*/ 	.byte	0x03, 0x19
        /*005a*/ 	.short	0x0014


	//----- nvinfo : EIATTR_PARAM_CBANK
	.align		4
        /*005c*/ 	.byte	0x04, 0x0a
        /*005e*/ 	.short	(.L_24 - .L_23)
	.align		4
.L_23:
        /*0060*/ 	.word	index@(.nv.constant0._Z15addBlockOffsetsPiS_i)
        /*0064*/ 	.short	0x0380
        /*0066*/ 	.short	0x0014


	//----- nvinfo : EIATTR_SW_WAR
	.align		4
.L_24:
        /*0068*/ 	.byte	0x04, 0x36
        /*006a*/ 	.short	(.L_26 - .L_25)
.L_25:
        /*006c*/ 	.word	0x00000008
.L_26:


//--------------------- .nv.info._Z4ScanPiS_S_i   --------------------------
	.section	.nv.info._Z4ScanPiS_S_i,"",@"SHT_CUDA_INFO"
	.sectionflags	@""
	.align	4


	//----- nvinfo : EIATTR_CUDA_API_VERSION
	.align		4
        /*0000*/ 	.byte	0x04, 0x37
        /*0002*/ 	.short	(.L_28 - .L_27)
.L_27:
        /*0004*/ 	.word	0x00000082


	//----- nvinfo : EIATTR_KPARAM_INFO
	.align		4
.L_28:
        /*0008*/ 	.byte	0x04, 0x17
        /*000a*/ 	.short	(.L_30 - .L_29)
.L_29:
        /*000c*/ 	.word	0x00000000
        /*0010*/ 	.short	0x0003
        /*0012*/ 	.short	0x0018
        /*0014*/ 	.byte	0x00, 0xf0, 0x11, 0x00


	//----- nvinfo : EIATTR_KPARAM_INFO
	.align		4
.L_30:
        /*0018*/ 	.byte	0x04, 0x17
        /*001a*/ 	.short	(.L_32 - .L_31)
.L_31:
        /*001c*/ 	.word	0x00000000
        /*0020*/ 	.short	0x0002
        /*0022*/ 	.short	0x0010
        /*0024*/ 	.byte	0x00, 0xf5, 0x21, 0x00


	//----- nvinfo : EIATTR_KPARAM_INFO
	.align		4
.L_32:
        /*0028*/ 	.byte	0x04, 0x17
        /*002a*/ 	.short	(.L_34 - .L_33)
.L_33:
        /*002c*/ 	.word	0x00000000
        /*0030*/ 	.short	0x0001
        /*0032*/ 	.short	0x0008
        /*0034*/ 	.byte	0x00, 0xf5, 0x21, 0x00


	//----- nvinfo : EIATTR_KPARAM_INFO
	.align		4
.L_34:
        /*0038*/ 	.byte	0x04, 0x17
        /*003a*/ 	.short	(.L_36 - .L_35)
.L_35:
        /*003c*/ 	.word	0x00000000
        /*0040*/ 	.short	0x0000
        /*0042*/ 	.short	0x0000
        /*0044*/ 	.byte	0x00, 0xf5, 0x21, 0x00


	//----- nvinfo : EIATTR_SPARSE_MMA_MASK
	.align		4
.L_36:
        /*0048*/ 	.byte	0x03, 0x50
        /*004a*/ 	.short	0x0000


	//----- nvinfo : EIATTR_MAXREG_COUNT
	.align		4
        /*004c*/ 	.byte	0x03, 0x1b
        /*004e*/ 	.short	0x00ff


	//----- nvinfo : EIATTR_NUM_BARRIERS
	.align		4
        /*0050*/ 	.byte	0x02, 0x4c
        /*0052*/ 	.byte	0x01
	.zero		1


	//----- nvinfo : EIATTR_EXTERNS
	.align		4
        /*0054*/ 	.byte	0x04, 0x0f
        /*0056*/ 	.short	(.L_38 - .L_37)


	//   ....[0]....
	.align		4
.L_37:
        /*0058*/ 	.word	index@(vprintf)


	//----- nvinfo : EIATTR_MERCURY_ISA_VERSION
	.align		4
.L_38:
        /*005c*/ 	.byte	0x03, 0x5f
        /*005e*/ 	.short	0x0101


	//----- nvinfo : EIATTR_VRC_CTA_INIT_COUNT
	.align		4
        /*0060*/ 	.byte	0x02, 0x4a
	.zero		1
	.zero		1


	//----- nvinfo : EIATTR_SYSCALL_OFFSETS
	.align		4
        /*0064*/ 	.byte	0x04, 0x46
        /*0066*/ 	.short	(.L_40 - .L_39)


	//   ....[0]....
.L_39:
        /*0068*/ 	.word	0x00000340


	//----- nvinfo : EIATTR_EXIT_INSTR_OFFSETS
	.align		4
.L_40:
        /*006c*/ 	.byte	0x04, 0x1c
        /*006e*/ 	.short	(.L_42 - .L_41)


	//   ....[0]....
.L_41:
        /*0070*/ 	.word	0x00000380


	//   ....[1]....
        /*0074*/ 	.word	0x000003d0


	//----- nvinfo : EIATTR_CRS_STACK_SIZE
	.align		4
.L_42:
        /*0078*/ 	.byte	0x04, 0x1e
        /*007a*/ 	.short	(.L_44 - .L_43)
.L_43:
        /*007c*/ 	.word	0x00000000


	//----- nvinfo : EIATTR_CBANK_PARAM_SIZE
	.align		4
.L_44:
        /*0080*/ 	.byte	0x03, 0x19
        /*0082*/ 	.short	0x001c


	//----- nvinfo : EIATTR_PARAM_CBANK
	.align		4
        /*0084*/ 	.byte	0x04, 0x0a
        /*0086*/ 	.short	(.L_46 - .L_45)
	.align		4
.L_45:
        /*0088*/ 	.word	index@(.nv.constant0._Z4ScanPiS_S_i)
        /*008c*/ 	.short	0x0380
        /*008e*/ 	.short	0x001c


	//----- nvinfo : EIATTR_SW_WAR
	.align		4
.L_46:
        /*0090*/ 	.byte	0x04, 0x36
        /*0092*/ 	.short	(.L_48 - .L_47)
.L_47:
        /*0094*/ 	.word	0x00000008
.L_48:


//--------------------- .nv.callgraph             --------------------------
	.section	.nv.callgraph,"",@"SHT_CUDA_CALLGRAPH"
	.align	4
	.sectionentsize	8
	.align		4
        /*0000*/ 	.word	0x00000000
	.align		4
        /*0004*/ 	.word	0xffffffff
	.align		4
        /*0008*/ 	.word	index@(_Z4ScanPiS_S_i)
	.align		4
        /*000c*/ 	.word	index@(vprintf)
	.align		4
        /*0010*/ 	.word	0x00000000
	.align		4
        /*0014*/ 	.word	0xfffffffe
	.align		4
        /*0018*/ 	.word	0x00000000
	.align		4
        /*001c*/ 	.word	0xfffffffd
	.align		4
        /*0020*/ 	.word	0x00000000
	.align		4
        /*0024*/ 	.word	0xfffffffc


//--------------------- .nv.constant4             --------------------------
	.section	.nv.constant4,"a",@progbits
	.align	8
	.align		8
.nv.constant4:
        /*0000*/ 	.dword	$str
	.align		8
        /*0008*/ 	.dword	vprintf


//--------------------- .text._Z15addBlockOffsetsPiS_i --------------------------
	.section	.text._Z15addBlockOffsetsPiS_i,"ax",@progbits
	.align	128
        .global         _Z15addBlockOffsetsPiS_i
        .type           _Z15addBlockOffsetsPiS_i,@function
        .size           _Z15addBlockOffsetsPiS_i,(.L_x_11 - _Z15addBlockOffsetsPiS_i)
        .other          _Z15addBlockOffsetsPiS_i,@"STO_CUDA_ENTRY STV_DEFAULT"
_Z15addBlockOffsetsPiS_i:
.text._Z15addBlockOffsetsPiS_i:
[----:B------:R-:W-:Y:S01]  /*0000*/  LDC R1, c[0x0][0x37c] ;  /* 0x0000df00ff017b82 */ /* 0x000fe20000000800 */
[----:B------:R-:W0:Y:S07]  /*0010*/  S2R R0, SR_TID.X ;  /* 0x0000000000007919 */ /* 0x000e2e0000002100 */
[----:B------:R-:W0:Y:S01]  /*0020*/  S2UR UR9, SR_CTAID.X ;  /* 0x00000000000979c3 */ /* 0x000e220000002500 */
[----:B------:R-:W1:Y:S07]  /*0030*/  LDCU UR4, c[0x0][0x390] ;  /* 0x00007200ff0477ac */ /* 0x000e6e0008000800 */
[----:B------:R-:W0:Y:S02]  /*0040*/  LDC R5, c[0x0][0x360] ;  /* 0x0000d800ff057b82 */ /* 0x000e240000000800 */
[----:B0-----:R-:W-:-:S05]  /*0050*/  IMAD R5, R5, UR9, R0 ;  /* 0x0000000905057c24 */ /* 0x001fca000f8e0200 */
[----:B-1----:R-:W-:-:S04]  /*0060*/  ISETP.GE.AND P0, PT, R5, UR4, PT ;  /* 0x0000000405007c0c */ /* 0x002fc8000bf06270 */
[----:B------:R-:W-:-:S13]  /*0070*/  ISETP.EQ.OR P0, PT, RZ, UR9, P0 ;  /* 0x00000009ff007c0c */ /* 0x000fda0008702670 */
[----:B------:R-:W-:Y:S05]  /*0080*/  @P0 EXIT ;  /* 0x000000000000094d */ /* 0x000fea0003800000 */
[----:B------:R-:W0:Y:S01]  /*0090*/  LDC.64 R2, c[0x0][0x380] ;  /* 0x0000e000ff027b82 */ /* 0x000e220000000a00 */
[----:B------:R-:W1:Y:S01]  /*00a0*/  LDCU.64 UR10, c[0x0][0x358] ;  /* 0x00006b00ff0a77ac */ /* 0x000e620008000a00 */
[----:B0-----:R-:W-:-:S05]  /*00b0*/  IMAD.WIDE R2, R5, 0x4, R2 ;  /* 0x0000000405027825 */ /* 0x001fca00078e0202 */
[----:B-1----:R0:W5:Y:S01]  /*00c0*/  LDG.E R7, desc[UR10][R2.64] ;  /* 0x0000000a02077981 */ /* 0x002162000c1e1900 */
[----:B------:R-:W-:Y:S02]  /*00d0*/  UISETP.GE.U32.AND UP0, UPT, UR9, 0x4, UPT ;  /* 0x000000040900788c */ /* 0x000fe4000bf06070 */
[----:B------:R-:W-:Y:S01]  /*00e0*/  ULOP3.LUT UR8, UR9, 0x3, URZ, 0xc0, !UPT ;  /* 0x0000000309087892 */ /* 0x000fe2000f8ec0ff */
[----:B------:R-:W-:-:S06]  /*00f0*/  UMOV UR4, URZ ;  /* 0x000000ff00047c82 */ /* 0x000fcc0008000000 */
[----:B0-----:R-:W-:Y:S05]  /*0100*/  BRA.U !UP0, `(.L_x_0) ;  /* 0x0000000508ec7547 */ /* 0x001fea000b800000 */
[----:B------:R-:W0:Y:S01]  /*0110*/  LDCU.64 UR6, c[0x0][0x388] ;  /* 0x00007100ff0677ac */ /* 0x000e220008000a00 */
[----:B------:R-:W-:-:S04]  /*0120*/  ULOP3.LUT UR4, UR9, 0x7ffffffc, URZ, 0xc0, !UPT ;  /* 0x7ffffffc09047892 */ /* 0x000fc8000f8ec0ff */
[----:B------:R-:W-:Y:S02]  /*0130*/  UIADD3 UR5, UPT, UPT, -UR4, URZ, URZ ;  /* 0x000000ff04057290 */ /* 0x000fe4000fffe1ff */
[----:B0-----:R-:W-:-:S04]  /*0140*/  UIADD3 UR6, UP0, UPT, UR6, 0x8, URZ ;  /* 0x0000000806067890 */ /* 0x001fc8000ff1e0ff */
[----:B------:R-:W-:Y:S02]  /*0150*/  UIADD3.X UR7, UPT, UPT, URZ, UR7, URZ, UP0, !UPT ;  /* 0x00000007ff077290 */ /* 0x000fe400087fe4ff */
[----:B------:R-:W-:Y:S01]  /*0160*/  UISETP.GE.AND UP0, UPT, UR5, URZ, UPT ;  /* 0x000000ff0500728c */ /* 0x000fe2000bf06270 */
[----:B------:R-:W-:-:S03]  /*0170*/  IMAD.U32 R4, RZ, RZ, UR6 ;  /* 0x00000006ff047e24 */ /* 0x000fc6000f8e00ff */
[----:B------:R-:W-:-:S05]  /*0180*/  IMAD.U32 R5, RZ, RZ, UR7 ;  /* 0x00000007ff057e24 */ /* 0x000fca000f8e00ff */
[----:B------:R-:W-:Y:S05]  /*0190*/  BRA.U UP0, `(.L_x_1) ;  /* 0x00000005007c7547 */ /* 0x000fea000b800000 */
[----:B------:R-:W-:Y:S02]  /*01a0*/  UIADD3 UR6, UPT, UPT, -UR5, URZ, URZ ;  /* 0x000000ff05067290 */ /* 0x000fe4000fffe1ff */
[----:B------:R-:W-:Y:S02]  /*01b0*/  UPLOP3.LUT UP0, UPT, UPT, UPT, UPT, 0x80, 0x8 ;  /* 0x000000000008789c */ /* 0x000fe40003f0f070 */
[----:B------:R-:W-:-:S09]  /*01c0*/  UISETP.GT.AND UP1, UPT, UR6, 0xc, UPT ;  /* 0x0000000c0600788c */ /* 0x000fd2000bf24270 */
[----:B------:R-:W-:Y:S05]  /*01d0*/  BRA.U !UP1, `(.L_x_2) ;  /* 0x0000000109e07547 */ /* 0x000fea000b800000 */
[----:B------:R-:W-:-:S11]  /*01e0*/  UPLOP3.LUT UP0, UPT, UPT, UPT, UPT, 0x40, 0x4 ;  /* 0x000000000004789c */ /* 0x000fd60003f0e870 */
.L_x_3:
[----:B------:R-:W2:Y:S02]  /*01f0*/  LDG.E R0, desc[UR10][R4.64+-0x8] ;  /* 0xfffff80a04007981 */ /* 0x000ea4000c1e1900 */
[----:B--23-5:R-:W-:-:S05]  /*0200*/  IADD3 R7, PT, PT, R0, R7, RZ ;  /* 0x0000000700077210 */ /* 0x02cfca0007ffe0ff */
[----:B------:R0:W-:Y:S04]  /*0210*/  STG.E desc[UR10][R2.64], R7 ;  /* 0x0000000702007986 */ /* 0x0001e8000c10190a */
[----:B------:R-:W2:Y:S02]  /*0220*/  LDG.E R0, desc[UR10][R4.64+-0x4] ;  /* 0xfffffc0a04007981 */ /* 0x000ea4000c1e1900 */
[----:B--2---:R-:W-:-:S05]  /*0230*/  IMAD.IADD R9, R7, 0x1, R0 ;  /* 0x0000000107097824 */ /* 0x004fca00078e0200 */
[----:B------:R1:W-:Y:S04]  /*0240*/  STG.E desc[UR10][R2.64], R9 ;  /* 0x0000000902007986 */ /* 0x0003e8000c10190a */
[----:B------:R-:W2:Y:S02]  /*0250*/  LDG.E R0, desc[UR10][R4.64] ;  /* 0x0000000a04007981 */ /* 0x000ea4000c1e1900 */
[----:B--2---:R-:W-:-:S05]  /*0260*/  IMAD.IADD R11, R9, 0x1, R0 ;  /* 0x00000001090b7824 */ /* 0x004fca00078e0200 */
[----:B------:R2:W-:Y:S04]  /*0270*/  STG.E desc[UR10][R2.64], R11 ;  /* 0x0000000b02007986 */ /* 0x0005e8000c10190a */
[----:B------:R-:W3:Y:S02]  /*0280*/  LDG.E R0, desc[UR10][R4.64+0x4] ;  /* 0x0000040a04007981 */ /* 0x000ee4000c1e1900 */
[----:B---3--:R-:W-:-:S05]  /*0290*/  IADD3 R13, PT, PT, R11, R0, RZ ;  /* 0x000000000b0d7210 */ /* 0x008fca0007ffe0ff */
[----:B------:R3:W-:Y:S04]  /*02a0*/  STG.E desc[UR10][R2.64], R13 ;  /* 0x0000000d02007986 */ /* 0x0007e8000c10190a */
[----:B------:R-:W0:Y:S02]  /*02b0*/  LDG.E R0, desc[UR10][R4.64+0x8] ;  /* 0x0000080a04007981 */ /* 0x000e24000c1e1900 */
[----:B0-----:R-:W-:-:S05]  /*02c0*/  IMAD.IADD R7, R13, 0x1, R0 ;  /* 0x000000010d077824 */ /* 0x001fca00078e0200 */
[----:B------:R0:W-:Y:S04]  /*02d0*/  STG.E desc[UR10][R2.64], R7 ;  /* 0x0000000702007986 */ /* 0x0001e8000c10190a */
[----:B------:R-:W1:Y:S02]  /*02e0*/  LDG.E R0, desc[UR10][R4.64+0xc] ;  /* 0x00000c0a04007981 */ /* 0x000e64000c1e1900 */
[----:B-1----:R-:W-:-:S05]  /*02f0*/  IADD3 R9, PT, PT, R7, R0, RZ ;  /* 0x0000000007097210 */ /* 0x002fca0007ffe0ff */
        /* <DEDUP_REMOVED lines=9> */
[----:B------:R-:W-:Y:S04]  /*0390*/  STG.E desc[UR10][R2.64], R7 ;  /* 0x0000000702007986 */ /* 0x000fe8000c10190a */
        /* <DEDUP_REMOVED lines=9> */
[----:B------:R-:W3:Y:S02]  /*0430*/  LDG.E R0, desc[UR10][R4.64+0x28] ;  /* 0x0000280a04007981 */ /* 0x000ee4000c1e1900 */
[----:B---3--:R-:W-:-:S05]  /*0440*/  IMAD.IADD R15, R13, 0x1, R0 ;  /* 0x000000010d0f7824 */ /* 0x008fca00078e0200 */
[----:B------:R3:W-:Y:S04]  /*0450*/  STG.E desc[UR10][R2.64], R15 ;  /* 0x0000000f02007986 */ /* 0x0007e8000c10190a */
[----:B------:R-:W0:Y:S02]  /*0460*/  LDG.E R0, desc[UR10][R4.64+0x2c] ;  /* 0x00002c0a04007981 */ /* 0x000e24000c1e1900 */
[----:B0-----:R-:W-:-:S05]  /*0470*/  IADD3 R9, PT, PT, R15, R0, RZ ;  /* 0x000000000f097210 */ /* 0x001fca0007ffe0ff */
[----:B------:R3:W-:Y:S04]  /*0480*/  STG.E desc[UR10][R2.64], R9 ;  /* 0x0000000902007986 */ /* 0x0007e8000c10190a */
[----:B------:R-:W1:Y:S02]  /*0490*/  LDG.E R0, desc[UR10][R4.64+0x30] ;  /* 0x0000300a04007981 */ /* 0x000e64000c1e1900 */
[----:B-1----:R-:W-:-:S05]  /*04a0*/  IMAD.IADD R11, R9, 0x1, R0 ;  /* 0x00000001090b7824 */ /* 0x002fca00078e0200 */
[----:B------:R3:W-:Y:S04]  /*04b0*/  STG.E desc[UR10][R2.64], R11 ;  /* 0x0000000b02007986 */ /* 0x0007e8000c10190a */
[----:B------:R-:W4:Y:S01]  /*04c0*/  LDG.E R0, desc[UR10][R4.64+0x34] ;  /* 0x0000340a04007981 */ /* 0x000f22000c1e1900 */
[----:B------:R-:W-:-:S04]  /*04d0*/  UIADD3 UR5, UPT, UPT, UR5, 0x10, URZ ;  /* 0x0000001005057890 */ /* 0x000fc8000fffe0ff */
[----:B------:R-:W-:Y:S01]  /*04e0*/  UISETP.GE.AND UP1, UPT, UR5, -0xc, UPT ;  /* 0xfffffff40500788c */ /* 0x000fe2000bf26270 */
[----:B----4-:R-:W-:Y:S02]  /*04f0*/  IADD3 R7, PT, PT, R11, R0, RZ ;  /* 0x000000000b077210 */ /* 0x010fe40007ffe0ff */
[----:B------:R-:W-:-:S03]  /*0500*/  IADD3 R0, P0, PT, R4, 0x40, RZ ;  /* 0x0000004004007810 */ /* 0x000fc60007f1e0ff */
[----:B------:R3:W-:Y:S01]  /*0510*/  STG.E desc[UR10][R2.64], R7 ;  /* 0x0000000702007986 */ /* 0x0007e2000c10190a */
[----:B------:R-:W-:Y:S01]  /*0520*/  MOV R4, R0 ;  /* 0x0000000000047202 */ /* 0x000fe20000000f00 */
[----:B--2---:R-:W-:-:S04]  /*0530*/  IMAD.X R13, RZ, RZ, R5, P0 ;  /* 0x000000ffff0d7224 */ /* 0x004fc800000e0605 */
[----:B------:R-:W-:Y:S01]  /*0540*/  IMAD.MOV.U32 R5, RZ, RZ, R13 ;  /* 0x000000ffff057224 */ /* 0x000fe200078e000d */
[----:B------:R-:W-:Y:S06]  /*0550*/  BRA.U !UP1, `(.L_x_3) ;  /* 0xfffffffd09247547 */ /* 0x000fec000b83ffff */
.L_x_2:
[----:B------:R-:W-:-:S04]  /*0560*/  UIADD3 UR6, UPT, UPT, -UR5, URZ, URZ ;  /* 0x000000ff05067290 */ /* 0x000fc8000fffe1ff */
[----:B------:R-:W-:-:S09]  /*0570*/  UISETP.GT.AND UP1, UPT, UR6, 0x4, UPT ;  /* 0x000000040600788c */ /* 0x000fd2000bf24270 */
[----:B------:R-:W-:Y:S05]  /*0580*/  BRA.U !UP1, `(.L_x_4) ;  /* 0x0000000109787547 */ /* 0x000fea000b800000 */
[----:B------:R-:W3:Y:S02]  /*0590*/  LDG.E R0, desc[UR10][R4.64+-0x8] ;  /* 0xfffff80a04007981 */ /* 0x000ee4000c1e1900 */
[----:B---3-5:R-:W-:-:S05]  /*05a0*/  IADD3 R7, PT, PT, R7, R0, RZ ;  /* 0x0000000007077210 */ /* 0x028fca0007ffe0ff */
[----:B------:R-:W-:Y:S04]  /*05b0*/  STG.E desc[UR10][R2.64], R7 ;  /* 0x0000000702007986 */ /* 0x000fe8000c10190a */
[----:B------:R-:W2:Y:S02]  /*05c0*/  LDG.E R0, desc[UR10][R4.64+-0x4] ;  /* 0xfffffc0a04007981 */ /* 0x000ea4000c1e1900 */
[----:B--2---:R-:W-:-:S05]  /*05d0*/  IMAD.IADD R9, R7, 0x1, R0 ;  /* 0x0000000107097824 */ /* 0x004fca00078e0200 */
[----:B------:R0:W-:Y:S04]  /*05e0*/  STG.E desc[UR10][R2.64], R9 ;  /* 0x0000000902007986 */ /* 0x0001e8000c10190a */
[----:B------:R-:W2:Y:S02]  /*05f0*/  LDG.E R0, desc[UR10][R4.64] ;  /* 0x0000000a04007981 */ /* 0x000ea4000c1e1900 */
[----:B--2---:R-:W-:-:S05]  /*0600*/  IADD3 R11, PT, PT, R9, R0, RZ ;  /* 0x00000000090b7210 */ /* 0x004fca0007ffe0ff */
        /* <DEDUP_REMOVED lines=13> */
[----:B------:R-:W3:Y:S01]  /*06e0*/  LDG.E R0, desc[UR10][R4.64+0x14] ;  /* 0x0000140a04007981 */ /* 0x000ee2000c1e1900 */
[----:B------:R-:W-:Y:S02]  /*06f0*/  UIADD3 UR5, UPT, UPT, UR5, 0x8, URZ ;  /* 0x0000000805057890 */ /* 0x000fe4000fffe0ff */
[----:B------:R-:W-:Y:S01]  /*0700*/  UPLOP3.LUT UP0, UPT, UPT, UPT, UPT, 0x40, 0x4 ;  /* 0x000000000004789c */ /* 0x000fe20003f0e870 */
[----:B---3--:R-:W-:Y:S01]  /*0710*/  IMAD.IADD R7, R11, 0x1, R0 ;  /* 0x000000010b077824 */ /* 0x008fe200078e0200 */
[----:B------:R-:W-:-:S04]  /*0720*/  IADD3 R0, P0, PT, R4, 0x20, RZ ;  /* 0x0000002004007810 */ /* 0x000fc80007f1e0ff */
[----:B------:R4:W-:Y:S01]  /*0730*/  STG.E desc[UR10][R2.64], R7 ;  /* 0x0000000702007986 */ /* 0x0009e2000c10190a */
[----:B--2---:R-:W-:Y:S01]  /*0740*/  IADD3.X R13, PT, PT, RZ, R5, RZ, P0, !PT ;  /* 0x00000005ff0d7210 */ /* 0x004fe200007fe4ff */
[----:B------:R-:W-:-:S03]  /*0750*/  IMAD.MOV.U32 R4, RZ, RZ, R0 ;  /* 0x000000ffff047224 */ /* 0x000fc600078e0000 */
[----:B------:R-:W-:-:S07]  /*0760*/  MOV R5, R13 ;  /* 0x0000000d00057202 */ /* 0x000fce0000000f00 */
.L_x_4:
[----:B------:R-:W-:-:S09]  /*0770*/  UISETP.NE.OR UP0, UPT, UR5, URZ, UP0 ;  /* 0x000000ff0500728c */ /* 0x000fd20008705670 */
[----:B------:R-:W-:Y:S05]  /*0780*/  BRA.U !UP0, `(.L_x_0) ;  /* 0x00000001084c7547 */ /* 0x000fea000b800000 */
.L_x_1:
[----:B------:R-:W3:Y:S02]  /*0790*/  LDG.E R0, desc[UR10][R4.64+-0x8] ;  /* 0xfffff80a04007981 */ /* 0x000ee4000c1e1900 */
[----:B---345:R-:W-:-:S05]  /*07a0*/  IMAD.IADD R9, R0, 0x1, R7 ;  /* 0x0000000100097824 */ /* 0x038fca00078e0207 */
[----:B------:R0:W-:Y:S04]  /*07b0*/  STG.E desc[UR10][R2.64], R9 ;  /* 0x0000000902007986 */ /* 0x0001e8000c10190a */
[----:B------:R-:W2:Y:S02]  /*07c0*/  LDG.E R0, desc[UR10][R4.64+-0x4] ;  /* 0xfffffc0a04007981 */ /* 0x000ea4000c1e1900 */
[----:B-12---:R-:W-:-:S05]  /*07d0*/  IADD3 R11, PT, PT, R9, R0, RZ ;  /* 0x00000000090b7210 */ /* 0x006fca0007ffe0ff */
[----:B------:R1:W-:Y:S04]  /*07e0*/  STG.E desc[UR10][R2.64], R11 ;  /* 0x0000000b02007986 */ /* 0x0003e8000c10190a */
[----:B------:R-:W2:Y:S02]  /*07f0*/  LDG.E R0, desc[UR10][R4.64] ;  /* 0x0000000a04007981 */ /* 0x000ea4000c1e1900 */
[----:B--2---:R-:W-:-:S05]  /*0800*/  IMAD.IADD R13, R11, 0x1, R0 ;  /* 0x000000010b0d7824 */ /* 0x004fca00078e0200 */
[----:B------:R1:W-:Y:S04]  /*0810*/  STG.E desc[UR10][R2.64], R13 ;  /* 0x0000000d02007986 */ /* 0x0003e8000c10190a */
[----:B------:R-:W2:Y:S01]  /*0820*/  LDG.E R0, desc[UR10][R4.64+0x4] ;  /* 0x0000040a04007981 */ /* 0x000ea2000c1e1900 */
[----:B------:R-:W-:-:S04]  /*0830*/  UIADD3 UR5, UPT, UPT, UR5, 0x4, URZ ;  /* 0x0000000405057890 */ /* 0x000fc8000fffe0ff */
[----:B------:R-:W-:Y:S01]  /*0840*/  UISETP.NE.AND UP0, UPT, UR5, URZ, UPT ;  /* 0x000000ff0500728c */ /* 0x000fe2000bf05270 */
[----:B--2---:R-:W-:Y:S02]  /*0850*/  IADD3 R7, PT, PT, R13, R0, RZ ;  /* 0x000000000d077210 */ /* 0x004fe40007ffe0ff */
[----:B------:R-:W-:-:S03]  /*0860*/  IADD3 R0, P0, PT, R4, 0x10, RZ ;  /* 0x0000001004007810 */ /* 0x000fc60007f1e0ff */
[----:B------:R1:W-:Y:S01]  /*0870*/  STG.E desc[UR10][R2.64], R7 ;  /* 0x0000000702007986 */ /* 0x0003e2000c10190a */
[----:B------:R-:W-:Y:S01]  /*0880*/  MOV R4, R0 ;  /* 0x0000000000047202 */ /* 0x000fe20000000f00 */
[----:B0-----:R-:W-:-:S04]  /*0890*/  IMAD.X R9, RZ, RZ, R5, P0 ;  /* 0x000000ffff097224 */ /* 0x001fc800000e0605 */
[----:B------:R-:W-:Y:S01]  /*08a0*/  IMAD.MOV.U32 R5, RZ, RZ, R9 ;  /* 0x000000ffff057224 */ /* 0x000fe200078e0009 */
[----:B------:R-:W-:Y:S06]  /*08b0*/  BRA.U UP0, `(.L_x_1) ;  /* 0xfffffffd00b47547 */ /* 0x000fec000b83ffff */
.L_x_0:
[----:B------:R-:W-:-:S13]  /*08c0*/  ISETP.NE.AND P0, PT, RZ, UR8, PT ;  /* 0x00000008ff007c0c */ /* 0x000fda000bf05270 */
[----:B------:R-:W-:Y:S05]  /*08d0*/  @!P0 EXIT ;  /* 0x000000000000894d */ /* 0x000fea0003800000 */
[----:B------:R-:W0:Y:S01]  /*08e0*/  LDCU.64 UR6, c[0x0][0x388] ;  /* 0x00007100ff0677ac */ /* 0x000e220008000a00 */
[----:B------:R-:W-:Y:S02]  /*08f0*/  UIADD3 UR8, UPT, UPT, -UR8, URZ, URZ ;  /* 0x000000ff08087290 */ /* 0x000fe4000fffe1ff */
[----:B0-----:R-:W-:-:S12]  /*0900*/  UIMAD.WIDE.U32 UR4, UR4, 0x4, UR6 ;  /* 0x00000004040478a5 */ /* 0x001fd8000f8e0006 */
.L_x_5:
[----:B------:R-:W-:Y:S01]  /*0910*/  MOV R4, UR4 ;  /* 0x0000000400047c02 */ /* 0x000fe20008000f00 */
[----:B------:R-:W-:-:S05]  /*0920*/  IMAD.U32 R5, RZ, RZ, UR5 ;  /* 0x00000005ff057e24 */ /* 0x000fca000f8e00ff */
[----:B------:R-:W1:Y:S01]  /*0930*/  LDG.E R4, desc[UR10][R4.64] ;  /* 0x0000000a04047981 */ /* 0x000e62000c1e1900 */
[----:B------:R-:W-:Y:S02]  /*0940*/  UIADD3 UR4, UP0, UPT, UR4, 0x4, URZ ;  /* 0x0000000404047890 */ /* 0x000fe4000ff1e0ff */
[----:B------:R-:W-:Y:S02]  /*0950*/  UIADD3 UR8, UPT, UPT, UR8, 0x1, URZ ;  /* 0x0000000108087890 */ /* 0x000fe4000fffe0ff */
[----:B------:R-:W-:Y:S02]  /*0960*/  UIADD3.X UR5, UPT, UPT, URZ, UR5, URZ, UP0, !UPT ;  /* 0x00000005ff057290 */ /* 0x000fe400087fe4ff */
[----:B------:R-:W-:Y:S01]  /*0970*/  UISETP.NE.AND UP0, UPT, UR8, URZ, UPT ;  /* 0x000000ff0800728c */ /* 0x000fe2000bf05270 */
[----:B01-345:R-:W-:-:S05]  /*0980*/  IADD3 R7, PT, PT, R4, R7, RZ ;  /* 0x0000000704077210 */ /* 0x03bfca0007ffe0ff */
[----:B------:R0:W-:Y:S03]  /*0990*/  STG.E desc[UR10][R2.64], R7 ;  /* 0x0000000702007986 */ /* 0x0001e6000c10190a */
[----:B------:R-:W-:Y:S05]  /*09a0*/  BRA.U UP0, `(.L_x_5) ;  /* 0xfffffffd00d87547 */ /* 0x000fea000b83ffff */
[----:B------:R-:W-:Y:S05]  /*09b0*/  EXIT ;  /* 0x000000000000794d */ /* 0x000fea0003800000 */
.L_x_6:
[----:B------:R-:W-:-:S00]  /*09c0*/  BRA `(.L_x_6) ;  /* 0xfffffffc00fc7947 */ /* 0x000fc0000383ffff */
[----:B------:R-:W-:-:S00]  /*09d0*/  NOP ;  /* 0x0000000000007918 */ /* 0x000fc00000000000 */
        /* <DEDUP_REMOVED lines=10> */
.L_x_11:


//--------------------- .text._Z4ScanPiS_S_i      --------------------------
	.section	.text._Z4ScanPiS_S_i,"ax",@progbits
	.align	128
        .global         _Z4ScanPiS_S_i
        .type           _Z4ScanPiS_S_i,@function
        .size           _Z4ScanPiS_S_i,(.L_x_12 - _Z4ScanPiS_S_i)
        .other          _Z4ScanPiS_S_i,@"STO_CUDA_ENTRY STV_DEFAULT"
_Z4ScanPiS_S_i:
.text._Z4ScanPiS_S_i:
[----:B------:R-:W0:Y:S01]  /*0000*/  LDC R1, c[0x0][0x37c] ;  /* 0x0000df00ff017b82 */ /* 0x000e220000000800 */
[----:B------:R-:W1:Y:S01]  /*0010*/  S2R R9, SR_TID.X ;  /* 0x0000000000097919 */ /* 0x000e620000002100 */
[----:B------:R-:W2:Y:S01]  /*0020*/  LDCU UR5, c[0x0][0x2fc] ;  /* 0x00005f80ff0577ac */ /* 0x000ea20008000800 */
[----:B------:R-:W-:Y:S01]  /*0030*/  IMAD.MOV.U32 R0, RZ, RZ, RZ ;  /* 0x000000ffff007224 */ /* 0x000fe200078e00ff */
[----:B------:R-:W1:Y:S01]  /*0040*/  S2R R3, SR_CTAID.X ;  /* 0x0000000000037919 */ /* 0x000e620000002500 */
[----:B------:R-:W1:Y:S01]  /*0050*/  LDCU UR4, c[0x0][0x360] ;  /* 0x00006c00ff0477ac */ /* 0x000e620008000800 */
[----:B0-----:R-:W-:Y:S01]  /*0060*/  VIADD R1, R1, 0xfffffff8 ;  /* 0xfffffff801017836 */ /* 0x001fe20000000000 */
[----:B------:R-:W0:Y:S01]  /*0070*/  LDCU UR6, c[0x0][0x398] ;  /* 0x00007300ff0677ac */ /* 0x000e220008000800 */
[----:B------:R-:W3:Y:S01]  /*0080*/  LDCU.64 UR36, c[0x0][0x358] ;  /* 0x00006b00ff2477ac */ /* 0x000ee20008000a00 */
[----:B-1----:R-:W-:-:S05]  /*0090*/  IMAD R16, R3, UR4, R9 ;  /* 0x0000000403107c24 */ /* 0x002fca000f8e0209 */
[----:B0-----:R-:W-:-:S13]  /*00a0*/  ISETP.GE.AND P0, PT, R16, UR6, PT ;  /* 0x0000000610007c0c */ /* 0x001fda000bf06270 */
[----:B------:R-:W0:Y:S02]  /*00b0*/  @!P0 LDC.64 R4, c[0x0][0x380] ;  /* 0x0000e000ff048b82 */ /* 0x000e240000000a00 */
[----:B0-----:R-:W-:-:S05]  /*00c0*/  @!P0 IMAD.WIDE R4, R16, 0x4, R4 ;  /* 0x0000000410048825 */ /* 0x001fca00078e0204 */
[----:B---3--:R-:W3:Y:S01]  /*00d0*/  @!P0 LDG.E R0, desc[UR36][R4.64] ;  /* 0x0000002404008981 */ /* 0x008ee2000c1e1900 */
[----:B------:R-:W0:Y:S01]  /*00e0*/  S2UR UR38, SR_CgaCtaId ;  /* 0x00000000002679c3 */ /* 0x000e220000008800 */
[----:B------:R-:W-:Y:S01]  /*00f0*/  UMOV UR4, 0x400 ;  /* 0x0000040000047882 */ /* 0x000fe20000000000 */
[C---:B------:R-:W-:Y:S01]  /*0100*/  ISETP.NE.AND P0, PT, R9.reuse, RZ, PT ;  /* 0x000000ff0900720c */ /* 0x040fe20003f05270 */
[----:B------:R-:W-:Y:S01]  /*0110*/  BSSY.RECONVERGENT B6, `(.L_x_7) ;  /* 0x0000024000067945 */ /* 0x000fe20003800200 */
[----:B0-----:R-:W-:Y:S01]  /*0120*/  ULEA UR38, UR38, UR4, 0x18 ;  /* 0x0000000426267291 */ /* 0x001fe2000f8ec0ff */
[----:B------:R-:W0:Y:S05]  /*0130*/  LDCU UR4, c[0x0][0x2f8] ;  /* 0x00005f00ff0477ac */ /* 0x000e2a0008000800 */
[----:B------:R-:W-:-:S02]  /*0140*/  LEA R17, R9, UR38, 0x2 ;  /* 0x0000002609117c11 */ /* 0x000fc4000f8e10ff */
[----:B0-----:R-:W-:-:S05]  /*0150*/  IADD3 R6, P1, PT, R1, UR4, RZ ;  /* 0x0000000401067c10 */ /* 0x001fca000ff3e0ff */
[----:B--2---:R-:W-:Y:S01]  /*0160*/  IMAD.X R7, RZ, RZ, UR5, P1 ;  /* 0x00000005ff077e24 */ /* 0x004fe200088e06ff */
[----:B---3--:R0:W-:Y:S01]  /*0170*/  STS [R17], R0 ;  /* 0x0000000011007388 */ /* 0x0081e20000000800 */
[----:B------:R-:W-:Y:S06]  /*0180*/  BAR.SYNC.DEFER_BLOCKING 0x0 ;  /* 0x0000000000007b1d */ /* 0x000fec0000010000 */
[----:B------:R-:W-:Y:S05]  /*0190*/  @!P0 BRA `(.L_x_8) ;  /* 0x00000000006c8947 */ /* 0x000fea0003800000 */
[----:B0-----:R-:W-:-:S07]  /*01a0*/  HFMA2 R0, -RZ, RZ, 0, 5.9604644775390625e-08 ;  /* 0x00000001ff007431 */ /* 0x001fce00000001ff */
.L_x_9:
[----:B------:R-:W-:Y:S01]  /*01b0*/  IMAD.IADD R2, R9, 0x1, -R0 ;  /* 0x0000000109027824 */ /* 0x000fe200078e0a00 */
[----:B------:R-:W-:Y:S05]  /*01c0*/  WARPSYNC.ALL ;  /* 0x0000000000007948 */ /* 0x000fea0003800000 */
[----:B------:R-:W-:Y:S02]  /*01d0*/  LEA R2, R2, UR38, 0x2 ;  /* 0x0000002602027c11 */ /* 0x000fe4000f8e10ff */
[----:B------:R-:W-:-:S04]  /*01e0*/  SHF.L.U32 R0, R0, 0x1, RZ ;  /* 0x0000000100007819 */ /* 0x000fc800000006ff */
[----:B------:R-:W-:Y:S01]  /*01f0*/  LDS R2, [R2] ;  /* 0x0000000002027984 */ /* 0x000fe20000000800 */
[----:B------:R-:W-:Y:S01]  /*0200*/  BAR.SYNC.DEFER_BLOCKING 0x0 ;  /* 0x0000000000007b1d */ /* 0x000fe20000010000 */
[----:B------:R-:W-:-:S05]  /*0210*/  ISETP.GT.U32.AND P0, PT, R0, R9, PT ;  /* 0x000000090000720c */ /* 0x000fca0003f04070 */
[----:B0-----:R-:W0:Y:S02]  /*0220*/  LDS R5, [R17] ;  /* 0x0000000011057984 */ /* 0x001e240000000800 */
[----:B0-----:R-:W-:-:S05]  /*0230*/  IMAD.IADD R4, R2, 0x1, R5 ;  /* 0x0000000102047824 */ /* 0x001fca00078e0205 */
[----:B------:R0:W-:Y:S01]  /*0240*/  STS [R17], R4 ;  /* 0x0000000411007388 */ /* 0x0001e20000000800 */
[----:B------:R-:W-:Y:S06]  /*0250*/  BAR.SYNC.DEFER_BLOCKING 0x0 ;  /* 0x0000000000007b1d */ /* 0x000fec0000010000 */
[----:B------:R-:W-:Y:S05]  /*0260*/  @!P0 BRA `(.L_x_9) ;  /* 0xfffffffc00d08947 */ /* 0x000fea000383ffff */
[----:B------:R-:W-:-:S13]  /*0270*/  ISETP.NE.AND P0, PT, R9, 0x3, PT ;  /* 0x000000030900780c */ /* 0x000fda0003f05270 */
[----:B------:R-:W-:Y:S05]  /*0280*/  @P0 BRA `(.L_x_8) ;  /* 0x0000000000300947 */ /* 0x000fea0003800000 */
[----:B------:R-:W1:Y:S01]  /*0290*/  LDS R2, [UR38+0xc] ;  /* 0x00000c26ff027984 */ /* 0x000e620008000800 */
[----:B------:R-:W2:Y:S01]  /*02a0*/  LDC.64 R8, c[0x0][0x390] ;  /* 0x0000e400ff087b82 */ /* 0x000ea20000000a00 */
[----:B------:R-:W-:Y:S01]  /*02b0*/  MOV R0, 0x8 ;  /* 0x0000000800007802 */ /* 0x000fe20000000f00 */
[----:B------:R-:W0:Y:S06]  /*02c0*/  LDCU.64 UR4, c[0x4][URZ] ;  /* 0x01000000ff0477ac */ /* 0x000e2c0008000a00 */
[----:B------:R3:W4:Y:S01]  /*02d0*/  LDC.64 R10, c[0x4][R0] ;  /* 0x01000000000a7b82 */ /* 0x0007220000000a00 */
[----:B0-----:R-:W-:Y:S01]  /*02e0*/  IMAD.U32 R4, RZ, RZ, UR4 ;  /* 0x00000004ff047e24 */ /* 0x001fe2000f8e00ff */
[----:B------:R-:W-:Y:S01]  /*02f0*/  MOV R5, UR5 ;  /* 0x0000000500057c02 */ /* 0x000fe20008000f00 */
[----:B--2---:R-:W-:Y:S01]  /*0300*/  IMAD.WIDE.U32 R8, R3, 0x4, R8 ;  /* 0x0000000403087825 */ /* 0x004fe200078e0008 */
[----:B-1----:R3:W-:Y:S04]  /*0310*/  STL.64 [R1], R2 ;  /* 0x0000000201007387 */ /* 0x0027e80000100a00 */
[----:B------:R3:W-:Y:S02]  /*0320*/  STG.E desc[UR36][R8.64], R2 ;  /* 0x0000000208007986 */ /* 0x0007e4000c101924 */
[----:B------:R-:W-:-:S07]  /*0330*/  LEPC R20, `(.L_x_8) ;  /* 0x000000001014794e */ /* 0x000fce0000000000 */
[----:B---34-:R-:W-:Y:S05]  /*0340*/  CALL.ABS.NOINC R10 ;  /* 0x000000000a007343 */ /* 0x018fea0003c00000 */
.L_x_8:
[----:B------:R-:W-:Y:S05]  /*0350*/  BSYNC.RECONVERGENT B6 ;  /* 0x0000000000067941 */ /* 0x000fea0003800200 */
.L_x_7:
[----:B------:R-:W1:Y:S02]  /*0360*/  LDCU UR4, c[0x0][0x398] ;  /* 0x00007300ff0477ac */ /* 0x000e640008000800 */
[----:B-1----:R-:W-:-:S13]  /*0370*/  ISETP.GE.AND P0, PT, R16, UR4, PT ;  /* 0x0000000410007c0c */ /* 0x002fda000bf06270 */
[----:B------:R-:W-:Y:S05]  /*0380*/  @P0 EXIT ;  /* 0x000000000000094d */ /* 0x000fea0003800000 */
[----:B0-----:R-:W0:Y:S01]  /*0390*/  LDS R17, [R17] ;  /* 0x0000000011117984 */ /* 0x001e220000000800 */
[----:B------:R-:W1:Y:S02]  /*03a0*/  LDC.64 R2, c[0x0][0x388] ;  /* 0x0000e200ff027b82 */ /* 0x000e640000000a00 */
[----:B-1----:R-:W-:-:S05]  /*03b0*/  IMAD.WIDE R2, R16, 0x4, R2 ;  /* 0x0000000410027825 */ /* 0x002fca00078e0202 */
[----:B0-----:R-:W-:Y:S01]  /*03c0*/  STG.E desc[UR36][R2.64], R17 ;  /* 0x0000001102007986 */ /* 0x001fe2000c101924 */
[----:B------:R-:W-:Y:S05]  /*03d0*/  EXIT ;  /* 0x000000000000794d */ /* 0x000fea0003800000 */
.L_x_10:
        /* <DEDUP_REMOVED lines=10> */
.L_x_12:


//--------------------- .nv.global.init           --------------------------
	.section	.nv.global.init,"aw",@progbits
.nv.global.init:
	.type		$str,@object
	.size		$str,(.L_0 - $str)
$str:
        /*0000*/ 	.byte	0x25, 0x64, 0x20, 0x2d, 0x25, 0x64, 0x0a, 0x20, 0x00
.L_0:


//--------------------- .nv.shared.reserved.0     --------------------------
	.section	.nv.shared.reserved.0,"aw",@nobits
	.weak		__nv_reservedSMEM_offset_0_alias
	.size		__nv_reservedSMEM_offset_0_alias, 0, 64
	.other		__nv_reservedSMEM_offset_0_alias,@"STO_CUDA_RESERVED_SHARED STV_DEFAULT"
__nv_reservedSMEM_offset_0_alias:
	.zero		0
	.zero		64


//--------------------- .nv.shared._Z4ScanPiS_S_i --------------------------
	.section	.nv.shared._Z4ScanPiS_S_i,"aw",@nobits
	.sectionflags	@""
	.align	4
.nv.shared._Z4ScanPiS_S_i:
	.zero		1040


//--------------------- .nv.constant0._Z15addBlockOffsetsPiS_i --------------------------
	.section	.nv.constant0._Z15addBlockOffsetsPiS_i,"a",@progbits
	.sectionflags	@""
	.align	4
.nv.constant0._Z15addBlockOffsetsPiS_i:
	.zero		916


//--------------------- .nv.constant0._Z4ScanPiS_S_i --------------------------
	.section	.nv.constant0._Z4ScanPiS_S_i,"a",@progbits
	.sectionflags	@""
	.align	4
.nv.constant0._Z4ScanPiS_S_i:
	.zero		924


//--------------------- SYMBOLS --------------------------

	.type		.nv.reservedSmem.offset0,@object
	.size		.nv.reservedSmem.offset0,0x4
	.type		.nv.reservedSmem.cap,@object
	.size		.nv.reservedSmem.cap,0x4
	.type		vprintf,@function
